//
// Generated by NVIDIA NVVM Compiler
//
// Compiler Build ID: CL-36424714
// Cuda compilation tools, release 13.0, V13.0.88
// Based on NVVM 20.0.0
//

.version 9.0
.target sm_100
.address_size 64

	// .globl	_Z6kernelPii

.visible .entry _Z6kernelPii(
	.param .u64 .ptr .align 1 _Z6kernelPii_param_0,
	.param .u32 _Z6kernelPii_param_1
)
{
	.reg .pred 	%p<5>;
	.reg .b32 	%r<16>;
	.reg .b64 	%rd<7>;

	ld.param.u64 	%rd3, [_Z6kernelPii_param_0];
	ld.param.u32 	%r8, [_Z6kernelPii_param_1];
	cvta.to.global.u64 	%rd1, %rd3;
	mov.u32 	%r1, %tid.x;
	mov.u32 	%r9, %ntid.x;
	mov.u32 	%r10, %ctaid.x;
	mad.lo.s32 	%r2, %r9, %r10, %r1;
	setp.ge.s32 	%p1, %r2, %r8;
	setp.eq.s32 	%p2, %r1, 0;
	or.pred  	%p3, %p1, %p2;
	@%p3 bra 	$L__BB0_3;
	mul.wide.s32 	%rd4, %r2, 4;
	add.s64 	%rd2, %rd1, %rd4;
	ld.global.u32 	%r14, [%rd2];
	mov.b32 	%r15, 1;
$L__BB0_2:
	sub.s32 	%r12, %r2, %r15;
	mul.wide.s32 	%rd5, %r12, 4;
	add.s64 	%rd6, %rd1, %rd5;
	ld.global.u32 	%r13, [%rd6];
	add.s32 	%r14, %r14, %r13;
	st.global.u32 	[%rd2], %r14;
	shl.b32 	%r15, %r15, 1;
	setp.le.u32 	%p4, %r15, %r1;
	@%p4 bra 	$L__BB0_2;
$L__BB0_3:
	bar.sync 	0;
	ret;

}


// ===== COMPILED SASS (sm_100) =====

	.target	sm_100

	.elftype	@"ET_EXEC"


//--------------------- .note.nv.tkinfo           --------------------------
	.section	.note.nv.tkinfo,"",@"SHT_NOTE"
	.sectionflags	@"SHF_NOTE_NV_TKINFO"
	.tkinfo
        /*0018*/ 	.word	0x00000002
        /*0030*/ 	.string	""
        /*0030*/ 	.string	"ptxas"
        /*0030*/ 	.string	"Cuda compilation tools, release 13.0, V13.0.88"
        /*0030*/ 	.string	"Build cuda_13.0.r13.0/compiler.36424714_0"
        /*0030*/ 	.string	"-arch sm_100 -m 64 "



//--------------------- .note.nv.cuinfo           --------------------------
	.section	.note.nv.cuinfo,"",@"SHT_NOTE"
	.sectionflags	@"SHF_NOTE_NV_CUINFO"
        /*0018*/ 	.short	0x0002
        /*001a*/ 	.short	0x0064
        /*001c*/ 	.short	0x0082
	.zero		2


//--------------------- .nv.info                  --------------------------
	.section	.nv.info,"",@"SHT_CUDA_INFO"
	.align	4


	//----- nvinfo : EIATTR_REGCOUNT
	.align		4
        /*0000*/ 	.byte	0x04, 0x2f
        /*0002*/ 	.short	(.L_1 - .L_0)
	.align		4
.L_0:
        /*0004*/ 	.word	index@(_Z6kernelPii)
        /*0008*/ 	.word	0x00000012


	//----- nvinfo : EIATTR_FRAME_SIZE
	.align		4
.L_1:
        /*000c*/ 	.byte	0x04, 0x11
        /*000e*/ 	.short	(.L_3 - .L_2)
	.align		4
.L_2:
        /*0010*/ 	.word	index@(_Z6kernelPii)
        /*0014*/ 	.word	0x00000000


	//----- nvinfo : EIATTR_MIN_STACK_SIZE
	.align		4
.L_3:
        /*0018*/ 	.byte	0x04, 0x12
        /*001a*/ 	.short	(.L_5 - .L_4)
	.align		4
.L_4:
        /*001c*/ 	.word	index@(_Z6kernelPii)
        /*0020*/ 	.word	0x00000000
.L_5:


//--------------------- .nv.compat                --------------------------
	.section	.nv.compat,"",@"SHT_CUDA_COMPAT_INFO"
	.align	4
        /*0000*/ 	.byte	0x02, 0x09, 0x00, 0x00, 0x02, 0x02, 0x01, 0x00, 0x02, 0x05, 0x05, 0x00, 0x03, 0x07, 0x01, 0x01
        /*0010*/ 	.byte	0x02, 0x03, 0x00, 0x00, 0x02, 0x06, 0x01, 0x00, 0x04, 0x0b, 0x08, 0x00, 0x09, 0x00, 0x00, 0x00
        /*0020*/ 	.byte	0x00, 0x00, 0x00, 0x00


//--------------------- .nv.info._Z6kernelPii     --------------------------
	.section	.nv.info._Z6kernelPii,"",@"SHT_CUDA_INFO"
	.sectionflags	@""
	.align	4


	//----- nvinfo : EIATTR_CUDA_API_VERSION
	.align		4
        /*0000*/ 	.byte	0x04, 0x37
        /*0002*/ 	.short	(.L_7 - .L_6)
.L_6:
        /*0004*/ 	.word	0x00000082


	//----- nvinfo : EIATTR_KPARAM_INFO
	.align		4
.L_7:
        /*0008*/ 	.byte	0x04, 0x17
        /*000a*/ 	.short	(.L_9 - .L_8)
.L_8:
        /*000c*/ 	.word	0x00000000
        /*0010*/ 	.short	0x0001
        /*0012*/ 	.short	0x0008
        /*0014*/ 	.byte	0x00, 0xf0, 0x11, 0x00


	//----- nvinfo : EIATTR_KPARAM_INFO
	.align		4
.L_9:
        /*0018*/ 	.byte	0x04, 0x17
        /*001a*/ 	.short	(.L_11 - .L_10)
.L_10:
        /*001c*/ 	.word	0x00000000
        /*0020*/ 	.short	0x0000
        /*0022*/ 	.short	0x0000
        /*0024*/ 	.byte	0x00, 0xf5, 0x21, 0x00


	//----- nvinfo : EIATTR_SPARSE_MMA_MASK
	.align		4
.L_11:
        /*0028*/ 	.byte	0x03, 0x50
        /*002a*/ 	.short	0x0000


	//----- nvinfo : EIATTR_MAXREG_COUNT
	.align		4
        /*002c*/ 	.byte	0x03, 0x1b
        /*002e*/ 	.short	0x00ff


	//----- nvinfo : EIATTR_NUM_BARRIERS
	.align		4
        /*0030*/ 	.byte	0x02, 0x4c
        /*0032*/ 	.byte	0x01
	.zero		1


	//----- nvinfo : EIATTR_MERCURY_ISA_VERSION
	.align		4
        /*0034*/ 	.byte	0x03, 0x5f
        /*0036*/ 	.short	0x0101


	//----- nvinfo : EIATTR_VRC_CTA_INIT_COUNT
	.align		4
        /*0038*/ 	.byte	0x02, 0x4a
	.zero		1
	.zero		1


	//----- nvinfo : EIATTR_EXIT_INSTR_OFFSETS
	.align		4
        /*003c*/ 	.byte	0x04, 0x1c
        /*003e*/ 	.short	(.L_13 - .L_12)


	//   ....[0]....
.L_12:
        /*0040*/ 	.word	0x000001d0


	//----- nvinfo : EIATTR_CRS_STACK_SIZE
	.align		4
.L_13:
        /*0044*/ 	.byte	0x04, 0x1e
        /*0046*/ 	.short	(.L_15 - .L_14)
.L_14:
        /*0048*/ 	.word	0x00000000


	//----- nvinfo : EIATTR_CBANK_PARAM_SIZE
	.align		4
.L_15:
        /*004c*/ 	.byte	0x03, 0x19
        /*004e*/ 	.short	0x000c


	//----- nvinfo : EIATTR_PARAM_CBANK
	.align		4
        /*0050*/ 	.byte	0x04, 0x0a
        /*0052*/ 	.short	(.L_17 - .L_16)
	.align		4
.L_16:
        /*0054*/ 	.word	index@(.nv.constant0._Z6kernelPii)
        /*0058*/ 	.short	0x0380
        /*005a*/ 	.short	0x000c


	//----- nvinfo : EIATTR_SW_WAR
	.align		4
.L_17:
        /*005c*/ 	.byte	0x04, 0x36
        /*005e*/ 	.short	(.L_19 - .L_18)
.L_18:
        /*0060*/ 	.word	0x00000008
.L_19:


//--------------------- .nv.callgraph             --------------------------
	.section	.nv.callgraph,"",@"SHT_CUDA_CALLGRAPH"
	.align	4
	.sectionentsize	8
	.align		4
        /*0000*/ 	.word	0x00000000
	.align		4
        /*0004*/ 	.word	0xffffffff
	.align		4
        /*0008*/ 	.word	0x00000000
	.align		4
        /*000c*/ 	.word	0xfffffffe
	.align		4
        /*0010*/ 	.word	0x00000000
	.align		4
        /*0014*/ 	.word	0xfffffffd
	.align		4
        /*0018*/ 	.word	0x00000000
	.align		4
        /*001c*/ 	.word	0xfffffffc


//--------------------- .text._Z6kernelPii        --------------------------
	.section	.text._Z6kernelPii,"ax",@progbits
	.align	128
        .global         _Z6kernelPii
        .type           _Z6kernelPii,@function
        .size           _Z6kernelPii,(.L_x_4 - _Z6kernelPii)
        .other          _Z6kernelPii,@"STO_CUDA_ENTRY STV_DEFAULT"
_Z6kernelPii:
.text._Z6kernelPii:
[----:B------:R-:W-:Y:S01]  /*0000*/  LDC R1, c[0x0][0x37c] ;  /* 0x0000df00ff017b82 */ /* 0x000fe20000000800 */
[----:B------:R-:W0:Y:S01]  /*0010*/  S2R R13, SR_TID.X ;  /* 0x00000000000d7919 */ /* 0x000e220000002100 */
[----:B------:R-:W1:Y:S01]  /*0020*/  LDCU UR4, c[0x0][0x360] ;  /* 0x00006c00ff0477ac */ /* 0x000e620008000800 */
[----:B------:R-:W-:Y:S01]  /*0030*/  BSSY.RECONVERGENT B0, `(.L_x_0) ;  /* 0x0000018000007945 */ /* 0x000fe20003800200 */
[----:B------:R-:W1:Y:S01]  /*0040*/  S2R R0, SR_CTAID.X ;  /* 0x0000000000007919 */ /* 0x000e620000002500 */
[----:B------:R-:W2:Y:S01]  /*0050*/  LDCU UR5, c[0x0][0x388] ;  /* 0x00007100ff0577ac */ /* 0x000ea20008000800 */
[----:B0-----:R-:W-:Y:S01]  /*0060*/  ISETP.NE.AND P0, PT, R13, RZ, PT ;  /* 0x000000ff0d00720c */ /* 0x001fe20003f05270 */
[----:B-1----:R-:W-:-:S05]  /*0070*/  IMAD R9, R0, UR4, R13 ;  /* 0x0000000400097c24 */ /* 0x002fca000f8e020d */
[----:B--2---:R-:W-:-:S13]  /*0080*/  ISETP.GE.OR P0, PT, R9, UR5, !P0 ;  /* 0x0000000509007c0c */ /* 0x004fda000c706670 */
[----:B------:R-:W-:Y:S05]  /*0090*/  @P0 BRA `(.L_x_1) ;  /* 0x0000000000440947 */ /* 0x000fea0003800000 */
[----:B------:R-:W0:Y:S08]  /*00a0*/  LDC.64 R14, c[0x0][0x358] ;  /* 0x0000d600ff0e7b82 */ /* 0x000e300000000a00 */
[----:B------:R-:W1:Y:S01]  /*00b0*/  LDC.64 R6, c[0x0][0x380] ;  /* 0x0000e000ff067b82 */ /* 0x000e620000000a00 */
[----:B0-----:R-:W-:Y:S02]  /*00c0*/  R2UR UR4, R14 ;  /* 0x000000000e0472ca */ /* 0x001fe400000e0000 */
[----:B------:R-:W-:Y:S01]  /*00d0*/  R2UR UR5, R15 ;  /* 0x000000000f0572ca */ /* 0x000fe200000e0000 */
[----:B-1----:R-:W-:-:S12]  /*00e0*/  IMAD.WIDE R2, R9, 0x4, R6 ;  /* 0x0000000409027825 */ /* 0x002fd800078e0206 */
[----:B------:R0:W5:Y:S01]  /*00f0*/  LDG.E R11, desc[UR4][R2.64] ;  /* 0x00000004020b7981 */ /* 0x000162000c1e1900 */
[----:B------:R-:W-:-:S07]  /*0100*/  IMAD.MOV.U32 R0, RZ, RZ, 0x1 ;  /* 0x00000001ff007424 */ /* 0x000fce00078e00ff */
.L_x_2:
[----:B------:R-:W-:Y:S01]  /*0110*/  R2UR UR4, R14 ;  /* 0x000000000e0472ca */ /* 0x000fe200000e0000 */
[----:B------:R-:W-:Y:S01]  /*0120*/  IMAD.IADD R5, R9, 0x1, -R0 ;  /* 0x0000000109057824 */ /* 0x000fe200078e0a00 */
[----:B------:R-:W-:-:S03]  /*0130*/  R2UR UR5, R15 ;  /* 0x000000000f0572ca */ /* 0x000fc600000e0000 */
[----:B------:R-:W-:-:S10]  /*0140*/  IMAD.WIDE R4, R5, 0x4, R6 ;  /* 0x0000000405047825 */ /* 0x000fd400078e0206 */
[----:B------:R-:W2:Y:S01]  /*0150*/  LDG.E R4, desc[UR4][R4.64] ;  /* 0x0000000404047981 */ /* 0x000ea2000c1e1900 */
[----:B------:R-:W-:-:S05]  /*0160*/  IMAD.SHL.U32 R0, R0, 0x2, RZ ;  /* 0x0000000200007824 */ /* 0x000fca00078e00ff */
[----:B------:R-:W-:Y:S01]  /*0170*/  ISETP.GT.U32.AND P0, PT, R0, R13, PT ;  /* 0x0000000d0000720c */ /* 0x000fe20003f04070 */
[----:B-12--5:R-:W-:-:S05]  /*0180*/  IMAD.IADD R11, R4, 0x1, R11 ;  /* 0x00000001040b7824 */ /* 0x026fca00078e020b */
[----:B------:R1:W-:Y:S07]  /*0190*/  STG.E desc[UR4][R2.64], R11 ;  /* 0x0000000b02007986 */ /* 0x0003ee000c101904 */
[----:B------:R-:W-:Y:S05]  /*01a0*/  @!P0 BRA `(.L_x_2) ;  /* 0xfffffffc00d88947 */ /* 0x000fea000383ffff */
.L_x_1:
[----:B------:R-:W-:Y:S05]  /*01b0*/  BSYNC.RECONVERGENT B0 ;  /* 0x0000000000007941 */ /* 0x000fea0003800200 */
.L_x_0:
[----:B------:R-:W-:Y:S06]  /*01c0*/  BAR.SYNC.DEFER_BLOCKING 0x0 ;  /* 0x0000000000007b1d */ /* 0x000fec0000010000 */
[----:B------:R-:W-:Y:S05]  /*01d0*/  EXIT ;  /* 0x000000000000794d */ /* 0x000fea0003800000 */
.L_x_3:
[----:B------:R-:W-:-:S00]  /*01e0*/  BRA `(.L_x_3) ;  /* 0xfffffffc00fc7947 */ /* 0x000fc0000383ffff */
[----:B------:R-:W-:-:S00]  /*01f0*/  NOP ;  /* 0x0000000000007918 */ /* 0x000fc00000000000 */
        /* <DEDUP_REMOVED lines=8> */
.L_x_4:


//--------------------- .nv.shared.reserved.0     --------------------------
	.section	.nv.shared.reserved.0,"aw",@nobits
	.weak		__nv_reservedSMEM_offset_0_alias
	.size		__nv_reservedSMEM_offset_0_alias, 0, 64
	.other		__nv_reservedSMEM_offset_0_alias,@"STO_CUDA_RESERVED_SHARED STV_DEFAULT"
__nv_reservedSMEM_offset_0_alias:
	.zero		0
	.zero		64


//--------------------- .nv.constant0._Z6kernelPii --------------------------
	.section	.nv.constant0._Z6kernelPii,"a",@progbits
	.sectionflags	@""
	.align	4
.nv.constant0._Z6kernelPii:
	.zero		908


//--------------------- SYMBOLS --------------------------

	.type		.nv.reservedSmem.offset0,@object
	.size		.nv.reservedSmem.offset0,0x4
